//
// Generated by NVIDIA NVVM Compiler
//
// Compiler Build ID: CL-36424714
// Cuda compilation tools, release 13.0, V13.0.88
// Based on NVVM 20.0.0
//

.version 9.0
.target sm_100
.address_size 64

	// .globl	_Z9matrixAddPiS_S_

.visible .entry _Z9matrixAddPiS_S_(
	.param .u64 .ptr .align 1 _Z9matrixAddPiS_S__param_0,
	.param .u64 .ptr .align 1 _Z9matrixAddPiS_S__param_1,
	.param .u64 .ptr .align 1 _Z9matrixAddPiS_S__param_2
)
{
	.reg .pred 	%p<4>;
	.reg .b32 	%r<14>;
	.reg .b64 	%rd<11>;

	ld.param.u64 	%rd1, [_Z9matrixAddPiS_S__param_0];
	ld.param.u64 	%rd2, [_Z9matrixAddPiS_S__param_1];
	ld.param.u64 	%rd3, [_Z9matrixAddPiS_S__param_2];
	mov.u32 	%r2, %ctaid.x;
	mov.u32 	%r3, %ntid.x;
	mov.u32 	%r4, %tid.x;
	mad.lo.s32 	%r5, %r2, %r3, %r4;
	mov.u32 	%r6, %ctaid.y;
	mov.u32 	%r7, %ntid.y;
	mov.u32 	%r8, %tid.y;
	mad.lo.s32 	%r9, %r6, %r7, %r8;
	mad.lo.s32 	%r1, %r9, 5, %r5;
	setp.gt.s32 	%p1, %r5, 4;
	setp.gt.u32 	%p2, %r9, 4;
	or.pred  	%p3, %p1, %p2;
	@%p3 bra 	$L__BB0_2;
	cvta.to.global.u64 	%rd4, %rd1;
	cvta.to.global.u64 	%rd5, %rd2;
	cvta.to.global.u64 	%rd6, %rd3;
	mul.wide.s32 	%rd7, %r1, 4;
	add.s64 	%rd8, %rd4, %rd7;
	ld.global.u32 	%r11, [%rd8];
	add.s64 	%rd9, %rd5, %rd7;
	ld.global.u32 	%r12, [%rd9];
	add.s32 	%r13, %r12, %r11;
	add.s64 	%rd10, %rd6, %rd7;
	st.global.u32 	[%rd10], %r13;
$L__BB0_2:
	ret;

}
	// .globl	_Z13matrix_vectorPiS_S_
.visible .entry _Z13matrix_vectorPiS_S_(
	.param .u64 .ptr .align 1 _Z13matrix_vectorPiS_S__param_0,
	.param .u64 .ptr .align 1 _Z13matrix_vectorPiS_S__param_1,
	.param .u64 .ptr .align 1 _Z13matrix_vectorPiS_S__param_2
)
{
	.reg .pred 	%p<2>;
	.reg .b32 	%r<20>;
	.reg .b64 	%rd<10>;

	ld.param.u64 	%rd1, [_Z13matrix_vectorPiS_S__param_0];
	ld.param.u64 	%rd2, [_Z13matrix_vectorPiS_S__param_1];
	ld.param.u64 	%rd3, [_Z13matrix_vectorPiS_S__param_2];
	mov.u32 	%r2, %ctaid.x;
	mov.u32 	%r3, %ntid.x;
	mov.u32 	%r4, %tid.x;
	mad.lo.s32 	%r1, %r2, %r3, %r4;
	setp.gt.s32 	%p1, %r1, 4;
	@%p1 bra 	$L__BB1_2;
	cvta.to.global.u64 	%rd4, %rd3;
	cvta.to.global.u64 	%rd5, %rd2;
	cvta.to.global.u64 	%rd6, %rd1;
	ld.global.u32 	%r5, [%rd5];
	mul.wide.s32 	%rd7, %r1, 4;
	add.s64 	%rd8, %rd6, %rd7;
	ld.global.u32 	%r6, [%rd8];
	mul.lo.s32 	%r7, %r6, %r5;
	ld.global.u32 	%r8, [%rd5+4];
	ld.global.u32 	%r9, [%rd8+20];
	mad.lo.s32 	%r10, %r9, %r8, %r7;
	ld.global.u32 	%r11, [%rd5+8];
	ld.global.u32 	%r12, [%rd8+40];
	mad.lo.s32 	%r13, %r12, %r11, %r10;
	ld.global.u32 	%r14, [%rd5+12];
	ld.global.u32 	%r15, [%rd8+60];
	mad.lo.s32 	%r16, %r15, %r14, %r13;
	ld.global.u32 	%r17, [%rd5+16];
	ld.global.u32 	%r18, [%rd8+80];
	mad.lo.s32 	%r19, %r18, %r17, %r16;
	add.s64 	%rd9, %rd4, %rd7;
	st.global.u32 	[%rd9], %r19;
$L__BB1_2:
	ret;

}
	// .globl	_Z13row_matrixAddPiS_S_
.visible .entry _Z13row_matrixAddPiS_S_(
	.param .u64 .ptr .align 1 _Z13row_matrixAddPiS_S__param_0,
	.param .u64 .ptr .align 1 _Z13row_matrixAddPiS_S__param_1,
	.param .u64 .ptr .align 1 _Z13row_matrixAddPiS_S__param_2
)
{
	.reg .pred 	%p<6>;
	.reg .b32 	%r<46>;
	.reg .b64 	%rd<15>;

	ld.param.u64 	%rd4, [_Z13row_matrixAddPiS_S__param_0];
	ld.param.u64 	%rd5, [_Z13row_matrixAddPiS_S__param_1];
	ld.param.u64 	%rd6, [_Z13row_matrixAddPiS_S__param_2];
	cvta.to.global.u64 	%rd1, %rd6;
	cvta.to.global.u64 	%rd2, %rd5;
	cvta.to.global.u64 	%rd3, %rd4;
	mov.u32 	%r17, %ctaid.x;
	mov.u32 	%r18, %ntid.x;
	mov.u32 	%r19, %tid.x;
	mad.lo.s32 	%r1, %r17, %r18, %r19;
	setp.gt.s32 	%p1, %r1, 4;
	@%p1 bra 	$L__BB2_7;
	mov.u32 	%r20, %tid.y;
	mov.u32 	%r21, %ntid.y;
	mov.u32 	%r22, %ctaid.y;
	mad.lo.s32 	%r23, %r22, %r21, %r20;
	mul.lo.s32 	%r2, %r23, 5;
	sub.s32 	%r24, 1, %r1;
	and.b32  	%r3, %r24, 3;
	setp.eq.s32 	%p2, %r3, 0;
	mov.u32 	%r45, %r1;
	@%p2 bra 	$L__BB2_4;
	add.s32 	%r42, %r1, %r2;
	neg.s32 	%r41, %r3;
	add.s32 	%r45, %r1, %r3;
$L__BB2_3:
	.pragma "nounroll";
	mul.wide.s32 	%rd7, %r42, 4;
	add.s64 	%rd8, %rd1, %rd7;
	add.s64 	%rd9, %rd2, %rd7;
	add.s64 	%rd10, %rd3, %rd7;
	ld.global.u32 	%r25, [%rd10];
	ld.global.u32 	%r26, [%rd9];
	add.s32 	%r27, %r26, %r25;
	st.global.u32 	[%rd8], %r27;
	add.s32 	%r42, %r42, 1;
	add.s32 	%r41, %r41, 1;
	setp.ne.s32 	%p3, %r41, 0;
	@%p3 bra 	$L__BB2_3;
$L__BB2_4:
	add.s32 	%r28, %r1, -2;
	setp.lt.u32 	%p4, %r28, 3;
	@%p4 bra 	$L__BB2_7;
	add.s32 	%r44, %r45, %r2;
$L__BB2_6:
	mul.wide.s32 	%rd11, %r44, 4;
	add.s64 	%rd12, %rd3, %rd11;
	ld.global.u32 	%r29, [%rd12];
	add.s64 	%rd13, %rd2, %rd11;
	ld.global.u32 	%r30, [%rd13];
	add.s32 	%r31, %r30, %r29;
	add.s64 	%rd14, %rd1, %rd11;
	st.global.u32 	[%rd14], %r31;
	ld.global.u32 	%r32, [%rd12+4];
	ld.global.u32 	%r33, [%rd13+4];
	add.s32 	%r34, %r33, %r32;
	st.global.u32 	[%rd14+4], %r34;
	ld.global.u32 	%r35, [%rd12+8];
	ld.global.u32 	%r36, [%rd13+8];
	add.s32 	%r37, %r36, %r35;
	st.global.u32 	[%rd14+8], %r37;
	ld.global.u32 	%r38, [%rd12+12];
	ld.global.u32 	%r39, [%rd13+12];
	add.s32 	%r40, %r39, %r38;
	st.global.u32 	[%rd14+12], %r40;
	add.s32 	%r45, %r45, 4;
	add.s32 	%r44, %r44, 4;
	setp.ne.s32 	%p5, %r45, 5;
	@%p5 bra 	$L__BB2_6;
$L__BB2_7:
	ret;

}
	// .globl	_Z16column_matrixAddPiS_S_
.visible .entry _Z16column_matrixAddPiS_S_(
	.param .u64 .ptr .align 1 _Z16column_matrixAddPiS_S__param_0,
	.param .u64 .ptr .align 1 _Z16column_matrixAddPiS_S__param_1,
	.param .u64 .ptr .align 1 _Z16column_matrixAddPiS_S__param_2
)
{
	.reg .pred 	%p<3>;
	.reg .b32 	%r<19>;
	.reg .b64 	%rd<11>;

	ld.param.u64 	%rd4, [_Z16column_matrixAddPiS_S__param_0];
	ld.param.u64 	%rd5, [_Z16column_matrixAddPiS_S__param_1];
	ld.param.u64 	%rd6, [_Z16column_matrixAddPiS_S__param_2];
	mov.u32 	%r7, %ctaid.y;
	mov.u32 	%r8, %ntid.y;
	mov.u32 	%r9, %tid.y;
	mad.lo.s32 	%r18, %r7, %r8, %r9;
	setp.gt.u32 	%p1, %r18, 4;
	@%p1 bra 	$L__BB3_3;
	mov.u32 	%r10, %tid.x;
	mov.u32 	%r11, %ntid.x;
	mov.u32 	%r12, %ctaid.x;
	mad.lo.s32 	%r13, %r12, %r11, %r10;
	mad.lo.s32 	%r17, %r18, 5, %r13;
	cvta.to.global.u64 	%rd1, %rd4;
	cvta.to.global.u64 	%rd2, %rd5;
	cvta.to.global.u64 	%rd3, %rd6;
$L__BB3_2:
	mul.wide.s32 	%rd7, %r17, 4;
	add.s64 	%rd8, %rd3, %rd7;
	add.s64 	%rd9, %rd2, %rd7;
	add.s64 	%rd10, %rd1, %rd7;
	ld.global.u32 	%r14, [%rd10];
	ld.global.u32 	%r15, [%rd9];
	add.s32 	%r16, %r15, %r14;
	st.global.u32 	[%rd8], %r16;
	add.s32 	%r18, %r18, 1;
	add.s32 	%r17, %r17, 5;
	setp.ne.s32 	%p2, %r18, 5;
	@%p2 bra 	$L__BB3_2;
$L__BB3_3:
	ret;

}


// ===== COMPILED SASS (sm_100) =====

	.target	sm_100

	.elftype	@"ET_EXEC"


//--------------------- .note.nv.tkinfo           --------------------------
	.section	.note.nv.tkinfo,"",@"SHT_NOTE"
	.sectionflags	@"SHF_NOTE_NV_TKINFO"
	.tkinfo
        /*0018*/ 	.word	0x00000002
        /*0030*/ 	.string	""
        /*0030*/ 	.string	"ptxas"
        /*0030*/ 	.string	"Cuda compilation tools, release 13.0, V13.0.88"
        /*0030*/ 	.string	"Build cuda_13.0.r13.0/compiler.36424714_0"
        /*0030*/ 	.string	"-arch sm_100 -m 64 "



//--------------------- .note.nv.cuinfo           --------------------------
	.section	.note.nv.cuinfo,"",@"SHT_NOTE"
	.sectionflags	@"SHF_NOTE_NV_CUINFO"
        /*0018*/ 	.short	0x0002
        /*001a*/ 	.short	0x0064
        /*001c*/ 	.short	0x0082
	.zero		2


//--------------------- .nv.info                  --------------------------
	.section	.nv.info,"",@"SHT_CUDA_INFO"
	.align	4


	//----- nvinfo : EIATTR_REGCOUNT
	.align		4
        /*0000*/ 	.byte	0x04, 0x2f
        /*0002*/ 	.short	(.L_1 - .L_0)
	.align		4
.L_0:
        /*0004*/ 	.word	index@(_Z9matrixAddPiS_S_)
        /*0008*/ 	.word	0x0000000c


	//----- nvinfo : EIATTR_FRAME_SIZE
	.align		4
.L_1:
        /*000c*/ 	.byte	0x04, 0x11
        /*000e*/ 	.short	(.L_3 - .L_2)
	.align		4
.L_2:
        /*0010*/ 	.word	index@(_Z9matrixAddPiS_S_)
        /*0014*/ 	.word	0x00000000


	//----- nvinfo : EIATTR_REGCOUNT
	.align		4
.L_3:
        /*0018*/ 	.byte	0x04, 0x2f
        /*001a*/ 	.short	(.L_5 - .L_4)
	.align		4
.L_4:
        /*001c*/ 	.word	index@(_Z13matrix_vectorPiS_S_)
        /*0020*/ 	.word	0x00000016


	//----- nvinfo : EIATTR_FRAME_SIZE
	.align		4
.L_5:
        /*0024*/ 	.byte	0x04, 0x11
        /*0026*/ 	.short	(.L_7 - .L_6)
	.align		4
.L_6:
        /*0028*/ 	.word	index@(_Z13matrix_vectorPiS_S_)
        /*002c*/ 	.word	0x00000000


	//----- nvinfo : EIATTR_REGCOUNT
	.align		4
.L_7:
        /*0030*/ 	.byte	0x04, 0x2f
        /*0032*/ 	.short	(.L_9 - .L_8)
	.align		4
.L_8:
        /*0034*/ 	.word	index@(_Z13row_matrixAddPiS_S_)
        /*0038*/ 	.word	0x00000016


	//----- nvinfo : EIATTR_FRAME_SIZE
	.align		4
.L_9:
        /*003c*/ 	.byte	0x04, 0x11
        /*003e*/ 	.short	(.L_11 - .L_10)
	.align		4
.L_10:
        /*0040*/ 	.word	index@(_Z13row_matrixAddPiS_S_)
        /*0044*/ 	.word	0x00000000


	//----- nvinfo : EIATTR_REGCOUNT
	.align		4
.L_11:
        /*0048*/ 	.byte	0x04, 0x2f
        /*004a*/ 	.short	(.L_13 - .L_12)
	.align		4
.L_12:
        /*004c*/ 	.word	index@(_Z16column_matrixAddPiS_S_)
        /*0050*/ 	.word	0x00000014


	//----- nvinfo : EIATTR_FRAME_SIZE
	.align		4
.L_13:
        /*0054*/ 	.byte	0x04, 0x11
        /*0056*/ 	.short	(.L_15 - .L_14)
	.align		4
.L_14:
        /*0058*/ 	.word	index@(_Z16column_matrixAddPiS_S_)
        /*005c*/ 	.word	0x00000000


	//----- nvinfo : EIATTR_MIN_STACK_SIZE
	.align		4
.L_15:
        /*0060*/ 	.byte	0x04, 0x12
        /*0062*/ 	.short	(.L_17 - .L_16)
	.align		4
.L_16:
        /*0064*/ 	.word	index@(_Z16column_matrixAddPiS_S_)
        /*0068*/ 	.word	0x00000000


	//----- nvinfo : EIATTR_MIN_STACK_SIZE
	.align		4
.L_17:
        /*006c*/ 	.byte	0x04, 0x12
        /*006e*/ 	.short	(.L_19 - .L_18)
	.align		4
.L_18:
        /*0070*/ 	.word	index@(_Z13row_matrixAddPiS_S_)
        /*0074*/ 	.word	0x00000000


	//----- nvinfo : EIATTR_MIN_STACK_SIZE
	.align		4
.L_19:
        /*0078*/ 	.byte	0x04, 0x12
        /*007a*/ 	.short	(.L_21 - .L_20)
	.align		4
.L_20:
        /*007c*/ 	.word	index@(_Z13matrix_vectorPiS_S_)
        /*0080*/ 	.word	0x00000000


	//----- nvinfo : EIATTR_MIN_STACK_SIZE
	.align		4
.L_21:
        /*0084*/ 	.byte	0x04, 0x12
        /*0086*/ 	.short	(.L_23 - .L_22)
	.align		4
.L_22:
        /*0088*/ 	.word	index@(_Z9matrixAddPiS_S_)
        /*008c*/ 	.word	0x00000000
.L_23:


//--------------------- .nv.compat                --------------------------
	.section	.nv.compat,"",@"SHT_CUDA_COMPAT_INFO"
	.align	4
        /*0000*/ 	.byte	0x02, 0x09, 0x00, 0x00, 0x02, 0x02, 0x01, 0x00, 0x02, 0x05, 0x05, 0x00, 0x03, 0x07, 0x01, 0x01
        /*0010*/ 	.byte	0x02, 0x03, 0x00, 0x00, 0x02, 0x06, 0x01, 0x00, 0x04, 0x0b, 0x08, 0x00, 0x09, 0x00, 0x00, 0x00
        /*0020*/ 	.byte	0x00, 0x00, 0x00, 0x00


//--------------------- .nv.info._Z16column_matrixAddPiS_S_ --------------------------
	.section	.nv.info._Z16column_matrixAddPiS_S_,"",@"SHT_CUDA_INFO"
	.sectionflags	@""
	.align	4


	//----- nvinfo : EIATTR_CUDA_API_VERSION
	.align		4
        /*0000*/ 	.byte	0x04, 0x37
        /*0002*/ 	.short	(.L_25 - .L_24)
.L_24:
        /*0004*/ 	.word	0x00000082


	//----- nvinfo : EIATTR_KPARAM_INFO
	.align		4
.L_25:
        /*0008*/ 	.byte	0x04, 0x17
        /*000a*/ 	.short	(.L_27 - .L_26)
.L_26:
        /*000c*/ 	.word	0x00000000
        /*0010*/ 	.short	0x0002
        /*0012*/ 	.short	0x0010
        /*0014*/ 	.byte	0x00, 0xf5, 0x21, 0x00


	//----- nvinfo : EIATTR_KPARAM_INFO
	.align		4
.L_27:
        /*0018*/ 	.byte	0x04, 0x17
        /*001a*/ 	.short	(.L_29 - .L_28)
.L_28:
        /*001c*/ 	.word	0x00000000
        /*0020*/ 	.short	0x0001
        /*0022*/ 	.short	0x0008
        /*0024*/ 	.byte	0x00, 0xf5, 0x21, 0x00


	//----- nvinfo : EIATTR_KPARAM_INFO
	.align		4
.L_29:
        /*0028*/ 	.byte	0x04, 0x17
        /*002a*/ 	.short	(.L_31 - .L_30)
.L_30:
        /*002c*/ 	.word	0x00000000
        /*0030*/ 	.short	0x0000
        /*0032*/ 	.short	0x0000
        /*0034*/ 	.byte	0x00, 0xf5, 0x21, 0x00


	//----- nvinfo : EIATTR_SPARSE_MMA_MASK
	.align		4
.L_31:
        /*0038*/ 	.byte	0x03, 0x50
        /*003a*/ 	.short	0x0000


	//----- nvinfo : EIATTR_MAXREG_COUNT
	.align		4
        /*003c*/ 	.byte	0x03, 0x1b
        /*003e*/ 	.short	0x00ff


	//----- nvinfo : EIATTR_MERCURY_ISA_VERSION
	.align		4
        /*0040*/ 	.byte	0x03, 0x5f
        /*0042*/ 	.short	0x0101


	//----- nvinfo : EIATTR_VRC_CTA_INIT_COUNT
	.align		4
        /*0044*/ 	.byte	0x02, 0x4a
	.zero		1
	.zero		1


	//----- nvinfo : EIATTR_EXIT_INSTR_OFFSETS
	.align		4
        /*0048*/ 	.byte	0x04, 0x1c
        /*004a*/ 	.short	(.L_33 - .L_32)


	//   ....[0]....
.L_32:
        /*004c*/ 	.word	0x00000060


	//   ....[1]....
        /*0050*/ 	.word	0x000001b0


	//----- nvinfo : EIATTR_CRS_STACK_SIZE
	.align		4
.L_33:
        /*0054*/ 	.byte	0x04, 0x1e
        /*0056*/ 	.short	(.L_35 - .L_34)
.L_34:
        /*0058*/ 	.word	0x00000000


	//----- nvinfo : EIATTR_CBANK_PARAM_SIZE
	.align		4
.L_35:
        /*005c*/ 	.byte	0x03, 0x19
        /*005e*/ 	.short	0x0018


	//----- nvinfo : EIATTR_PARAM_CBANK
	.align		4
        /*0060*/ 	.byte	0x04, 0x0a
        /*0062*/ 	.short	(.L_37 - .L_36)
	.align		4
.L_36:
        /*0064*/ 	.word	index@(.nv.constant0._Z16column_matrixAddPiS_S_)
        /*0068*/ 	.short	0x0380
        /*006a*/ 	.short	0x0018


	//----- nvinfo : EIATTR_SW_WAR
	.align		4
.L_37:
        /*006c*/ 	.byte	0x04, 0x36
        /*006e*/ 	.short	(.L_39 - .L_38)
.L_38:
        /*0070*/ 	.word	0x00000008
.L_39:


//--------------------- .nv.info._Z13row_matrixAddPiS_S_ --------------------------
	.section	.nv.info._Z13row_matrixAddPiS_S_,"",@"SHT_CUDA_INFO"
	.sectionflags	@""
	.align	4


	//----- nvinfo : EIATTR_CUDA_API_VERSION
	.align		4
        /*0000*/ 	.byte	0x04, 0x37
        /*0002*/ 	.short	(.L_41 - .L_40)
.L_40:
        /*0004*/ 	.word	0x00000082


	//----- nvinfo : EIATTR_KPARAM_INFO
	.align		4
.L_41:
        /*0008*/ 	.byte	0x04, 0x17
        /*000a*/ 	.short	(.L_43 - .L_42)
.L_42:
        /*000c*/ 	.word	0x00000000
        /*0010*/ 	.short	0x0002
        /*0012*/ 	.short	0x0010
        /*0014*/ 	.byte	0x00, 0xf5, 0x21, 0x00


	//----- nvinfo : EIATTR_KPARAM_INFO
	.align		4
.L_43:
        /*0018*/ 	.byte	0x04, 0x17
        /*001a*/ 	.short	(.L_45 - .L_44)
.L_44:
        /*001c*/ 	.word	0x00000000
        /*0020*/ 	.short	0x0001
        /*0022*/ 	.short	0x0008
        /*0024*/ 	.byte	0x00, 0xf5, 0x21, 0x00


	//----- nvinfo : EIATTR_KPARAM_INFO
	.align		4
.L_45:
        /*0028*/ 	.byte	0x04, 0x17
        /*002a*/ 	.short	(.L_47 - .L_46)
.L_46:
        /*002c*/ 	.word	0x00000000
        /*0030*/ 	.short	0x0000
        /*0032*/ 	.short	0x0000
        /*0034*/ 	.byte	0x00, 0xf5, 0x21, 0x00


	//----- nvinfo : EIATTR_SPARSE_MMA_MASK
	.align		4
.L_47:
        /*0038*/ 	.byte	0x03, 0x50
        /*003a*/ 	.short	0x0000


	//----- nvinfo : EIATTR_MAXREG_COUNT
	.align		4
        /*003c*/ 	.byte	0x03, 0x1b
        /*003e*/ 	.short	0x00ff


	//----- nvinfo : EIATTR_MERCURY_ISA_VERSION
	.align		4
        /*0040*/ 	.byte	0x03, 0x5f
        /*0042*/ 	.short	0x0101


	//----- nvinfo : EIATTR_VRC_CTA_INIT_COUNT
	.align		4
        /*0044*/ 	.byte	0x02, 0x4a
	.zero		1
	.zero		1


	//----- nvinfo : EIATTR_EXIT_INSTR_OFFSETS
	.align		4
        /*0048*/ 	.byte	0x04, 0x1c
        /*004a*/ 	.short	(.L_49 - .L_48)


	//   ....[0]....
.L_48:
        /*004c*/ 	.word	0x00000060


	//   ....[1]....
        /*0050*/ 	.word	0x00000250


	//   ....[2]....
        /*0054*/ 	.word	0x00000410


	//----- nvinfo : EIATTR_CRS_STACK_SIZE
	.align		4
.L_49:
        /*0058*/ 	.byte	0x04, 0x1e
        /*005a*/ 	.short	(.L_51 - .L_50)
.L_50:
        /*005c*/ 	.word	0x00000000


	//----- nvinfo : EIATTR_CBANK_PARAM_SIZE
	.align		4
.L_51:
        /*0060*/ 	.byte	0x03, 0x19
        /*0062*/ 	.short	0x0018


	//----- nvinfo : EIATTR_PARAM_CBANK
	.align		4
        /*0064*/ 	.byte	0x04, 0x0a
        /*0066*/ 	.short	(.L_53 - .L_52)
	.align		4
.L_52:
        /*0068*/ 	.word	index@(.nv.constant0._Z13row_matrixAddPiS_S_)
        /*006c*/ 	.short	0x0380
        /*006e*/ 	.short	0x0018


	//----- nvinfo : EIATTR_SW_WAR
	.align		4
.L_53:
        /*0070*/ 	.byte	0x04, 0x36
        /*0072*/ 	.short	(.L_55 - .L_54)
.L_54:
        /*0074*/ 	.word	0x00000008
.L_55:


//--------------------- .nv.info._Z13matrix_vectorPiS_S_ --------------------------
	.section	.nv.info._Z13matrix_vectorPiS_S_,"",@"SHT_CUDA_INFO"
	.sectionflags	@""
	.align	4


	//----- nvinfo : EIATTR_CUDA_API_VERSION
	.align		4
        /*0000*/ 	.byte	0x04, 0x37
        /*0002*/ 	.short	(.L_57 - .L_56)
.L_56:
        /*0004*/ 	.word	0x00000082


	//----- nvinfo : EIATTR_KPARAM_INFO
	.align		4
.L_57:
        /*0008*/ 	.byte	0x04, 0x17
        /*000a*/ 	.short	(.L_59 - .L_58)
.L_58:
        /*000c*/ 	.word	0x00000000
        /*0010*/ 	.short	0x0002
        /*0012*/ 	.short	0x0010
        /*0014*/ 	.byte	0x00, 0xf5, 0x21, 0x00


	//----- nvinfo : EIATTR_KPARAM_INFO
	.align		4
.L_59:
        /*0018*/ 	.byte	0x04, 0x17
        /*001a*/ 	.short	(.L_61 - .L_60)
.L_60:
        /*001c*/ 	.word	0x00000000
        /*0020*/ 	.short	0x0001
        /*0022*/ 	.short	0x0008
        /*0024*/ 	.byte	0x00, 0xf5, 0x21, 0x00


	//----- nvinfo : EIATTR_KPARAM_INFO
	.align		4
.L_61:
        /*0028*/ 	.byte	0x04, 0x17
        /*002a*/ 	.short	(.L_63 - .L_62)
.L_62:
        /*002c*/ 	.word	0x00000000
        /*0030*/ 	.short	0x0000
        /*0032*/ 	.short	0x0000
        /*0034*/ 	.byte	0x00, 0xf5, 0x21, 0x00


	//----- nvinfo : EIATTR_SPARSE_MMA_MASK
	.align		4
.L_63:
        /*0038*/ 	.byte	0x03, 0x50
        /*003a*/ 	.short	0x0000


	//----- nvinfo : EIATTR_MAXREG_COUNT
	.align		4
        /*003c*/ 	.byte	0x03, 0x1b
        /*003e*/ 	.short	0x00ff


	//----- nvinfo : EIATTR_MERCURY_ISA_VERSION
	.align		4
        /*0040*/ 	.byte	0x03, 0x5f
        /*0042*/ 	.short	0x0101


	//----- nvinfo : EIATTR_VRC_CTA_INIT_COUNT
	.align		4
        /*0044*/ 	.byte	0x02, 0x4a
	.zero		1
	.zero		1


	//----- nvinfo : EIATTR_EXIT_INSTR_OFFSETS
	.align		4
        /*0048*/ 	.byte	0x04, 0x1c
        /*004a*/ 	.short	(.L_65 - .L_64)


	//   ....[0]....
.L_64:
        /*004c*/ 	.word	0x00000060


	//   ....[1]....
        /*0050*/ 	.word	0x000001d0


	//----- nvinfo : EIATTR_CBANK_PARAM_SIZE
	.align		4
.L_65:
        /*0054*/ 	.byte	0x03, 0x19
        /*0056*/ 	.short	0x0018


	//----- nvinfo : EIATTR_PARAM_CBANK
	.align		4
        /*0058*/ 	.byte	0x04, 0x0a
        /*005a*/ 	.short	(.L_67 - .L_66)
	.align		4
.L_66:
        /*005c*/ 	.word	index@(.nv.constant0._Z13matrix_vectorPiS_S_)
        /*0060*/ 	.short	0x0380
        /*0062*/ 	.short	0x0018


	//----- nvinfo : EIATTR_SW_WAR
	.align		4
.L_67:
        /*0064*/ 	.byte	0x04, 0x36
        /*0066*/ 	.short	(.L_69 - .L_68)
.L_68:
        /*0068*/ 	.word	0x00000008
.L_69:


//--------------------- .nv.info._Z9matrixAddPiS_S_ --------------------------
	.section	.nv.info._Z9matrixAddPiS_S_,"",@"SHT_CUDA_INFO"
	.sectionflags	@""
	.align	4


	//----- nvinfo : EIATTR_CUDA_API_VERSION
	.align		4
        /*0000*/ 	.byte	0x04, 0x37
        /*0002*/ 	.short	(.L_71 - .L_70)
.L_70:
        /*0004*/ 	.word	0x00000082


	//----- nvinfo : EIATTR_KPARAM_INFO
	.align		4
.L_71:
        /*0008*/ 	.byte	0x04, 0x17
        /*000a*/ 	.short	(.L_73 - .L_72)
.L_72:
        /*000c*/ 	.word	0x00000000
        /*0010*/ 	.short	0x0002
        /*0012*/ 	.short	0x0010
        /*0014*/ 	.byte	0x00, 0xf5, 0x21, 0x00


	//----- nvinfo : EIATTR_KPARAM_INFO
	.align		4
.L_73:
        /*0018*/ 	.byte	0x04, 0x17
        /*001a*/ 	.short	(.L_75 - .L_74)
.L_74:
        /*001c*/ 	.word	0x00000000
        /*0020*/ 	.short	0x0001
        /*0022*/ 	.short	0x0008
        /*0024*/ 	.byte	0x00, 0xf5, 0x21, 0x00


	//----- nvinfo : EIATTR_KPARAM_INFO
	.align		4
.L_75:
        /*0028*/ 	.byte	0x04, 0x17
        /*002a*/ 	.short	(.L_77 - .L_76)
.L_76:
        /*002c*/ 	.word	0x00000000
        /*0030*/ 	.short	0x0000
        /*0032*/ 	.short	0x0000
        /*0034*/ 	.byte	0x00, 0xf5, 0x21, 0x00


	//----- nvinfo : EIATTR_SPARSE_MMA_MASK
	.align		4
.L_77:
        /*0038*/ 	.byte	0x03, 0x50
        /*003a*/ 	.short	0x0000


	//----- nvinfo : EIATTR_MAXREG_COUNT
	.align		4
        /*003c*/ 	.byte	0x03, 0x1b
        /*003e*/ 	.short	0x00ff


	//----- nvinfo : EIATTR_MERCURY_ISA_VERSION
	.align		4
        /*0040*/ 	.byte	0x03, 0x5f
        /*0042*/ 	.short	0x0101


	//----- nvinfo : EIATTR_VRC_CTA_INIT_COUNT
	.align		4
        /*0044*/ 	.byte	0x02, 0x4a
	.zero		1
	.zero		1


	//----- nvinfo : EIATTR_EXIT_INSTR_OFFSETS
	.align		4
        /*0048*/ 	.byte	0x04, 0x1c
        /*004a*/ 	.short	(.L_79 - .L_78)


	//   ....[0]....
.L_78:
        /*004c*/ 	.word	0x000000b0


	//   ....[1]....
        /*0050*/ 	.word	0x00000180


	//----- nvinfo : EIATTR_CBANK_PARAM_SIZE
	.align		4
.L_79:
        /*0054*/ 	.byte	0x03, 0x19
        /*0056*/ 	.short	0x0018


	//----- nvinfo : EIATTR_PARAM_CBANK
	.align		4
        /*0058*/ 	.byte	0x04, 0x0a
        /*005a*/ 	.short	(.L_81 - .L_80)
	.align		4
.L_80:
        /*005c*/ 	.word	index@(.nv.constant0._Z9matrixAddPiS_S_)
        /*0060*/ 	.short	0x0380
        /*0062*/ 	.short	0x0018


	//----- nvinfo : EIATTR_SW_WAR
	.align		4
.L_81:
        /*0064*/ 	.byte	0x04, 0x36
        /*0066*/ 	.short	(.L_83 - .L_82)
.L_82:
        /*0068*/ 	.word	0x00000008
.L_83:


//--------------------- .nv.callgraph             --------------------------
	.section	.nv.callgraph,"",@"SHT_CUDA_CALLGRAPH"
	.align	4
	.sectionentsize	8
	.align		4
        /*0000*/ 	.word	0x00000000
	.align		4
        /*0004*/ 	.word	0xffffffff
	.align		4
        /*0008*/ 	.word	0x00000000
	.align		4
        /*000c*/ 	.word	0xfffffffe
	.align		4
        /*0010*/ 	.word	0x00000000
	.align		4
        /*0014*/ 	.word	0xfffffffd
	.align		4
        /*0018*/ 	.word	0x00000000
	.align		4
        /*001c*/ 	.word	0xfffffffc


//--------------------- .text._Z16column_matrixAddPiS_S_ --------------------------
	.section	.text._Z16column_matrixAddPiS_S_,"ax",@progbits
	.align	128
        .global         _Z16column_matrixAddPiS_S_
        .type           _Z16column_matrixAddPiS_S_,@function
        .size           _Z16column_matrixAddPiS_S_,(.L_x_9 - _Z16column_matrixAddPiS_S_)
        .other          _Z16column_matrixAddPiS_S_,@"STO_CUDA_ENTRY STV_DEFAULT"
_Z16column_matrixAddPiS_S_:
.text._Z16column_matrixAddPiS_S_:
[----:B------:R-:W-:Y:S01]  /*0000*/  LDC R1, c[0x0][0x37c] ;  /* 0x0000df00ff017b82 */ /* 0x000fe20000000800 */
[----:B------:R-:W0:Y:S07]  /*0010*/  S2R R3, SR_TID.Y ;  /* 0x0000000000037919 */ /* 0x000e2e0000002200 */
[----:B------:R-:W0:Y:S08]  /*0020*/  S2UR UR4, SR_CTAID.Y ;  /* 0x00000000000479c3 */ /* 0x000e300000002600 */
[----:B------:R-:W0:Y:S02]  /*0030*/  LDC R0, c[0x0][0x364] ;  /* 0x0000d900ff007b82 */ /* 0x000e240000000800 */
[----:B0-----:R-:W-:-:S05]  /*0040*/  IMAD R0, R0, UR4, R3 ;  /* 0x0000000400007c24 */ /* 0x001fca000f8e0203 */
[----:B------:R-:W-:-:S13]  /*0050*/  ISETP.GT.U32.AND P0, PT, R0, 0x4, PT ;  /* 0x000000040000780c */ /* 0x000fda0003f04070 */
[----:B------:R-:W-:Y:S05]  /*0060*/  @P0 EXIT ;  /* 0x000000000000094d */ /* 0x000fea0003800000 */
[----:B------:R-:W0:Y:S01]  /*0070*/  S2R R9, SR_TID.X ;  /* 0x0000000000097919 */ /* 0x000e220000002100 */
[----:B------:R-:W0:Y:S01]  /*0080*/  LDCU UR6, c[0x0][0x360] ;  /* 0x00006c00ff0677ac */ /* 0x000e220008000800 */
[----:B------:R-:W1:Y:S01]  /*0090*/  LDC.64 R6, c[0x0][0x390] ;  /* 0x0000e400ff067b82 */ /* 0x000e620000000a00 */
[----:B------:R-:W0:Y:S01]  /*00a0*/  S2R R8, SR_CTAID.X ;  /* 0x0000000000087919 */ /* 0x000e220000002500 */
[----:B------:R-:W2:Y:S06]  /*00b0*/  LDCU.64 UR4, c[0x0][0x358] ;  /* 0x00006b00ff0477ac */ /* 0x000eac0008000a00 */
[----:B------:R-:W3:Y:S08]  /*00c0*/  LDC.64 R4, c[0x0][0x380] ;  /* 0x0000e000ff047b82 */ /* 0x000ef00000000a00 */
[----:B------:R-:W4:Y:S01]  /*00d0*/  LDC.64 R2, c[0x0][0x388] ;  /* 0x0000e200ff027b82 */ /* 0x000f220000000a00 */
[----:B0-----:R-:W-:-:S04]  /*00e0*/  IMAD R9, R8, UR6, R9 ;  /* 0x0000000608097c24 */ /* 0x001fc8000f8e0209 */
[----:B--2---:R-:W-:-:S07]  /*00f0*/  IMAD R15, R0, 0x5, R9 ;  /* 0x00000005000f7824 */ /* 0x004fce00078e0209 */
.L_x_0:
[----:B----4-:R-:W-:-:S04]  /*0100*/  IMAD.WIDE R10, R15, 0x4, R2 ;  /* 0x000000040f0a7825 */ /* 0x010fc800078e0202 */
[C---:B---3--:R-:W-:Y:S02]  /*0110*/  IMAD.WIDE R12, R15.reuse, 0x4, R4 ;  /* 0x000000040f0c7825 */ /* 0x048fe400078e0204 */
[----:B------:R-:W2:Y:S04]  /*0120*/  LDG.E R11, desc[UR4][R10.64] ;  /* 0x000000040a0b7981 */ /* 0x000ea8000c1e1900 */
[----:B------:R-:W2:Y:S01]  /*0130*/  LDG.E R12, desc[UR4][R12.64] ;  /* 0x000000040c0c7981 */ /* 0x000ea2000c1e1900 */
[C---:B01----:R-:W-:Y:S01]  /*0140*/  IMAD.WIDE R8, R15.reuse, 0x4, R6 ;  /* 0x000000040f087825 */ /* 0x043fe200078e0206 */
[----:B------:R-:W-:Y:S02]  /*0150*/  IADD3 R0, PT, PT, R0, 0x1, RZ ;  /* 0x0000000100007810 */ /* 0x000fe40007ffe0ff */
[----:B------:R-:W-:-:S02]  /*0160*/  IADD3 R15, PT, PT, R15, 0x5, RZ ;  /* 0x000000050f0f7810 */ /* 0x000fc40007ffe0ff */
[----:B------:R-:W-:Y:S02]  /*0170*/  ISETP.NE.AND P0, PT, R0, 0x5, PT ;  /* 0x000000050000780c */ /* 0x000fe40003f05270 */
[----:B--2---:R-:W-:-:S05]  /*0180*/  IADD3 R17, PT, PT, R12, R11, RZ ;  /* 0x0000000b0c117210 */ /* 0x004fca0007ffe0ff */
[----:B------:R0:W-:Y:S06]  /*0190*/  STG.E desc[UR4][R8.64], R17 ;  /* 0x0000001108007986 */ /* 0x0001ec000c101904 */
[----:B------:R-:W-:Y:S05]  /*01a0*/  @P0 BRA `(.L_x_0) ;  /* 0xfffffffc00d40947 */ /* 0x000fea000383ffff */
[----:B------:R-:W-:Y:S05]  /*01b0*/  EXIT ;  /* 0x000000000000794d */ /* 0x000fea0003800000 */
.L_x_1:
[----:B------:R-:W-:-:S00]  /*01c0*/  BRA `(.L_x_1) ;  /* 0xfffffffc00fc7947 */ /* 0x000fc0000383ffff */
[----:B------:R-:W-:-:S00]  /*01d0*/  NOP ;  /* 0x0000000000007918 */ /* 0x000fc00000000000 */
        /* <DEDUP_REMOVED lines=10> */
.L_x_9:


//--------------------- .text._Z13row_matrixAddPiS_S_ --------------------------
	.section	.text._Z13row_matrixAddPiS_S_,"ax",@progbits
	.align	128
        .global         _Z13row_matrixAddPiS_S_
        .type           _Z13row_matrixAddPiS_S_,@function
        .size           _Z13row_matrixAddPiS_S_,(.L_x_10 - _Z13row_matrixAddPiS_S_)
        .other          _Z13row_matrixAddPiS_S_,@"STO_CUDA_ENTRY STV_DEFAULT"
_Z13row_matrixAddPiS_S_:
.text._Z13row_matrixAddPiS_S_:
[----:B------:R-:W-:Y:S01]  /*0000*/  LDC R1, c[0x0][0x37c] ;  /* 0x0000df00ff017b82 */ /* 0x000fe20000000800 */
[----:B------:R-:W0:Y:S07]  /*0010*/  S2R R3, SR_TID.X ;  /* 0x0000000000037919 */ /* 0x000e2e0000002100 */
[----:B------:R-:W0:Y:S08]  /*0020*/  S2UR UR4, SR_CTAID.X ;  /* 0x00000000000479c3 */ /* 0x000e300000002500 */
[----:B------:R-:W0:Y:S02]  /*0030*/  LDC R8, c[0x0][0x360] ;  /* 0x0000d800ff087b82 */ /* 0x000e240000000800 */
[----:B0-----:R-:W-:-:S05]  /*0040*/  IMAD R8, R8, UR4, R3 ;  /* 0x0000000408087c24 */ /* 0x001fca000f8e0203 */
[----:B------:R-:W-:-:S13]  /*0050*/  ISETP.GT.AND P0, PT, R8, 0x4, PT ;  /* 0x000000040800780c */ /* 0x000fda0003f04270 */
[----:B------:R-:W-:Y:S05]  /*0060*/  @P0 EXIT ;  /* 0x000000000000094d */ /* 0x000fea0003800000 */
[----:B------:R-:W0:Y:S01]  /*0070*/  S2R R15, SR_TID.Y ;  /* 0x00000000000f7919 */ /* 0x000e220000002200 */
[----:B------:R-:W0:Y:S01]  /*0080*/  LDCU UR4, c[0x0][0x364] ;  /* 0x00006c80ff0477ac */ /* 0x000e220008000800 */
[C---:B------:R-:W-:Y:S01]  /*0090*/  IADD3 R0, PT, PT, -R8.reuse, 0x1, RZ ;  /* 0x0000000108007810 */ /* 0x040fe20007ffe1ff */
[----:B------:R-:W-:Y:S01]  /*00a0*/  BSSY.RECONVERGENT B0, `(.L_x_2) ;  /* 0x000001a000007945 */ /* 0x000fe20003800200 */
[----:B------:R-:W0:Y:S01]  /*00b0*/  S2R R2, SR_CTAID.Y ;  /* 0x0000000000027919 */ /* 0x000e220000002600 */
[----:B------:R-:W-:Y:S02]  /*00c0*/  IADD3 R3, PT, PT, R8, -0x2, RZ ;  /* 0xfffffffe08037810 */ /* 0x000fe40007ffe0ff */
[----:B------:R-:W-:Y:S02]  /*00d0*/  LOP3.LUT P1, R9, R0, 0x3, RZ, 0xc0, !PT ;  /* 0x0000000300097812 */ /* 0x000fe4000782c0ff */
[----:B------:R-:W-:Y:S02]  /*00e0*/  ISETP.GE.U32.AND P0, PT, R3, 0x3, PT ;  /* 0x000000030300780c */ /* 0x000fe40003f06070 */
[----:B------:R-:W-:Y:S01]  /*00f0*/  MOV R0, R8 ;  /* 0x0000000800007202 */ /* 0x000fe20000000f00 */
[----:B0-----:R-:W-:Y:S01]  /*0100*/  IMAD R15, R2, UR4, R15 ;  /* 0x00000004020f7c24 */ /* 0x001fe2000f8e020f */
[----:B------:R-:W0:Y:S07]  /*0110*/  LDCU.64 UR4, c[0x0][0x358] ;  /* 0x00006b00ff0477ac */ /* 0x000e2e0008000a00 */
[----:B------:R-:W-:Y:S05]  /*0120*/  @!P1 BRA `(.L_x_3) ;  /* 0x0000000000449947 */ /* 0x000fea0003800000 */
[----:B------:R-:W1:Y:S01]  /*0130*/  LDC.64 R2, c[0x0][0x390] ;  /* 0x0000e400ff027b82 */ /* 0x000e620000000a00 */
[----:B------:R-:W-:Y:S01]  /*0140*/  IMAD.IADD R0, R8, 0x1, R9 ;  /* 0x0000000108007824 */ /* 0x000fe200078e0209 */
[----:B------:R-:W-:Y:S01]  /*0150*/  IADD3 R14, PT, PT, -R9, RZ, RZ ;  /* 0x000000ff090e7210 */ /* 0x000fe20007ffe1ff */
[----:B------:R-:W-:-:S05]  /*0160*/  IMAD R17, R15, 0x5, R8 ;  /* 0x000000050f117824 */ /* 0x000fca00078e0208 */
[----:B------:R-:W2:Y:S08]  /*0170*/  LDC.64 R4, c[0x0][0x380] ;  /* 0x0000e000ff047b82 */ /* 0x000eb00000000a00 */
[----:B------:R-:W3:Y:S02]  /*0180*/  LDC.64 R6, c[0x0][0x388] ;  /* 0x0000e200ff067b82 */ /* 0x000ee40000000a00 */
.L_x_4:
[----:B---3--:R-:W-:-:S04]  /*0190*/  IMAD.WIDE R10, R17, 0x4, R6 ;  /* 0x00000004110a7825 */ /* 0x008fc800078e0206 */
[C---:B--2---:R-:W-:Y:S02]  /*01a0*/  IMAD.WIDE R12, R17.reuse, 0x4, R4 ;  /* 0x00000004110c7825 */ /* 0x044fe400078e0204 */
[----:B0-----:R-:W2:Y:S04]  /*01b0*/  LDG.E R11, desc[UR4][R10.64] ;  /* 0x000000040a0b7981 */ /* 0x001ea8000c1e1900 */
[----:B------:R-:W2:Y:S01]  /*01c0*/  LDG.E R12, desc[UR4][R12.64] ;  /* 0x000000040c0c7981 */ /* 0x000ea2000c1e1900 */
[C---:B-1--4-:R-:W-:Y:S01]  /*01d0*/  IMAD.WIDE R8, R17.reuse, 0x4, R2 ;  /* 0x0000000411087825 */ /* 0x052fe200078e0202 */
[----:B------:R-:W-:Y:S02]  /*01e0*/  IADD3 R14, PT, PT, R14, 0x1, RZ ;  /* 0x000000010e0e7810 */ /* 0x000fe40007ffe0ff */
[----:B------:R-:W-:-:S02]  /*01f0*/  IADD3 R17, PT, PT, R17, 0x1, RZ ;  /* 0x0000000111117810 */ /* 0x000fc40007ffe0ff */
[----:B------:R-:W-:Y:S01]  /*0200*/  ISETP.NE.AND P1, PT, R14, RZ, PT ;  /* 0x000000ff0e00720c */ /* 0x000fe20003f25270 */
[----:B--2---:R-:W-:-:S05]  /*0210*/  IMAD.IADD R19, R12, 0x1, R11 ;  /* 0x000000010c137824 */ /* 0x004fca00078e020b */
[----:B------:R4:W-:Y:S07]  /*0220*/  STG.E desc[UR4][R8.64], R19 ;  /* 0x0000001308007986 */ /* 0x0009ee000c101904 */
[----:B------:R-:W-:Y:S05]  /*0230*/  @P1 BRA `(.L_x_4) ;  /* 0xfffffffc00d41947 */ /* 0x000fea000383ffff */
.L_x_3:
[----:B0-----:R-:W-:Y:S05]  /*0240*/  BSYNC.RECONVERGENT B0 ;  /* 0x0000000000007941 */ /* 0x001fea0003800200 */
.L_x_2:
[----:B------:R-:W-:Y:S05]  /*0250*/  @!P0 EXIT ;  /* 0x000000000000894d */ /* 0x000fea0003800000 */
[----:B------:R-:W-:-:S07]  /*0260*/  IMAD R15, R15, 0x5, R0 ;  /* 0x000000050f0f7824 */ /* 0x000fce00078e0200 */
.L_x_5:
[----:B0-----:R-:W0:Y:S08]  /*0270*/  LDC.64 R2, c[0x0][0x380] ;  /* 0x0000e000ff027b82 */ /* 0x001e300000000a00 */
[----:B------:R-:W1:Y:S08]  /*0280*/  LDC.64 R4, c[0x0][0x388] ;  /* 0x0000e200ff047b82 */ /* 0x000e700000000a00 */
[----:B------:R-:W2:Y:S01]  /*0290*/  LDC.64 R6, c[0x0][0x390] ;  /* 0x0000e400ff067b82 */ /* 0x000ea20000000a00 */
[----:B0-----:R-:W-:-:S05]  /*02a0*/  IMAD.WIDE R2, R15, 0x4, R2 ;  /* 0x000000040f027825 */ /* 0x001fca00078e0202 */
[----:B----4-:R-:W3:Y:S01]  /*02b0*/  LDG.E R8, desc[UR4][R2.64] ;  /* 0x0000000402087981 */ /* 0x010ee2000c1e1900 */
[----:B-1----:R-:W-:-:S05]  /*02c0*/  IMAD.WIDE R4, R15, 0x4, R4 ;  /* 0x000000040f047825 */ /* 0x002fca00078e0204 */
[----:B------:R-:W3:Y:S01]  /*02d0*/  LDG.E R9, desc[UR4][R4.64] ;  /* 0x0000000404097981 */ /* 0x000ee2000c1e1900 */
[----:B--2---:R-:W-:-:S04]  /*02e0*/  IMAD.WIDE R6, R15, 0x4, R6 ;  /* 0x000000040f067825 */ /* 0x004fc800078e0206 */
[----:B---3--:R-:W-:-:S05]  /*02f0*/  IMAD.IADD R9, R8, 0x1, R9 ;  /* 0x0000000108097824 */ /* 0x008fca00078e0209 */
[----:B------:R0:W-:Y:S04]  /*0300*/  STG.E desc[UR4][R6.64], R9 ;  /* 0x0000000906007986 */ /* 0x0001e8000c101904 */
[----:B------:R-:W2:Y:S04]  /*0310*/  LDG.E R8, desc[UR4][R2.64+0x4] ;  /* 0x0000040402087981 */ /* 0x000ea8000c1e1900 */
[----:B------:R-:W2:Y:S02]  /*0320*/  LDG.E R11, desc[UR4][R4.64+0x4] ;  /* 0x00000404040b7981 */ /* 0x000ea4000c1e1900 */
[----:B--2---:R-:W-:-:S05]  /*0330*/  IADD3 R11, PT, PT, R8, R11, RZ ;  /* 0x0000000b080b7210 */ /* 0x004fca0007ffe0ff */
[----:B------:R0:W-:Y:S04]  /*0340*/  STG.E desc[UR4][R6.64+0x4], R11 ;  /* 0x0000040b06007986 */ /* 0x0001e8000c101904 */
[----:B------:R-:W2:Y:S04]  /*0350*/  LDG.E R8, desc[UR4][R2.64+0x8] ;  /* 0x0000080402087981 */ /* 0x000ea8000c1e1900 */
[----:B------:R-:W2:Y:S02]  /*0360*/  LDG.E R13, desc[UR4][R4.64+0x8] ;  /* 0x00000804040d7981 */ /* 0x000ea4000c1e1900 */
[----:B--2---:R-:W-:-:S05]  /*0370*/  IADD3 R13, PT, PT, R8, R13, RZ ;  /* 0x0000000d080d7210 */ /* 0x004fca0007ffe0ff */
[----:B------:R0:W-:Y:S04]  /*0380*/  STG.E desc[UR4][R6.64+0x8], R13 ;  /* 0x0000080d06007986 */ /* 0x0001e8000c101904 */
[----:B------:R-:W2:Y:S04]  /*0390*/  LDG.E R8, desc[UR4][R2.64+0xc] ;  /* 0x00000c0402087981 */ /* 0x000ea8000c1e1900 */
[----:B------:R-:W2:Y:S01]  /*03a0*/  LDG.E R17, desc[UR4][R4.64+0xc] ;  /* 0x00000c0404117981 */ /* 0x000ea2000c1e1900 */
[----:B------:R-:W-:-:S04]  /*03b0*/  IADD3 R0, PT, PT, R0, 0x4, RZ ;  /* 0x0000000400007810 */ /* 0x000fc80007ffe0ff */
[----:B------:R-:W-:Y:S02]  /*03c0*/  ISETP.NE.AND P0, PT, R0, 0x5, PT ;  /* 0x000000050000780c */ /* 0x000fe40003f05270 */
[----:B------:R-:W-:Y:S01]  /*03d0*/  IADD3 R15, PT, PT, R15, 0x4, RZ ;  /* 0x000000040f0f7810 */ /* 0x000fe20007ffe0ff */
[----:B--2---:R-:W-:-:S05]  /*03e0*/  IMAD.IADD R17, R8, 0x1, R17 ;  /* 0x0000000108117824 */ /* 0x004fca00078e0211 */
[----:B------:R0:W-:Y:S05]  /*03f0*/  STG.E desc[UR4][R6.64+0xc], R17 ;  /* 0x00000c1106007986 */ /* 0x0001ea000c101904 */
[----:B------:R-:W-:Y:S05]  /*0400*/  @P0 BRA `(.L_x_5) ;  /* 0xfffffffc00980947 */ /* 0x000fea000383ffff */
[----:B------:R-:W-:Y:S05]  /*0410*/  EXIT ;  /* 0x000000000000794d */ /* 0x000fea0003800000 */
.L_x_6:
        /* <DEDUP_REMOVED lines=14> */
.L_x_10:


//--------------------- .text._Z13matrix_vectorPiS_S_ --------------------------
	.section	.text._Z13matrix_vectorPiS_S_,"ax",@progbits
	.align	128
        .global         _Z13matrix_vectorPiS_S_
        .type           _Z13matrix_vectorPiS_S_,@function
        .size           _Z13matrix_vectorPiS_S_,(.L_x_11 - _Z13matrix_vectorPiS_S_)
        .other          _Z13matrix_vectorPiS_S_,@"STO_CUDA_ENTRY STV_DEFAULT"
_Z13matrix_vectorPiS_S_:
.text._Z13matrix_vectorPiS_S_:
[----:B------:R-:W-:Y:S01]  /*0000*/  LDC R1, c[0x0][0x37c] ;  /* 0x0000df00ff017b82 */ /* 0x000fe20000000800 */
[----:B------:R-:W0:Y:S07]  /*0010*/  S2R R0, SR_TID.X ;  /* 0x0000000000007919 */ /* 0x000e2e0000002100 */
[----:B------:R-:W0:Y:S08]  /*0020*/  S2UR UR4, SR_CTAID.X ;  /* 0x00000000000479c3 */ /* 0x000e300000002500 */
[----:B------:R-:W0:Y:S02]  /*0030*/  LDC R9, c[0x0][0x360] ;  /* 0x0000d800ff097b82 */ /* 0x000e240000000800 */
[----:B0-----:R-:W-:-:S05]  /*0040*/  IMAD R9, R9, UR4, R0 ;  /* 0x0000000409097c24 */ /* 0x001fca000f8e0200 */
[----:B------:R-:W-:-:S13]  /*0050*/  ISETP.GT.AND P0, PT, R9, 0x4, PT ;  /* 0x000000040900780c */ /* 0x000fda0003f04270 */
[----:B------:R-:W-:Y:S05]  /*0060*/  @P0 EXIT ;  /* 0x000000000000094d */ /* 0x000fea0003800000 */
[----:B------:R-:W0:Y:S01]  /*0070*/  LDC.64 R6, c[0x0][0x380] ;  /* 0x0000e000ff067b82 */ /* 0x000e220000000a00 */
[----:B------:R-:W1:Y:S07]  /*0080*/  LDCU.64 UR4, c[0x0][0x358] ;  /* 0x00006b00ff0477ac */ /* 0x000e6e0008000a00 */
[----:B------:R-:W2:Y:S08]  /*0090*/  LDC.64 R4, c[0x0][0x388] ;  /* 0x0000e200ff047b82 */ /* 0x000eb00000000a00 */
[----:B------:R-:W3:Y:S01]  /*00a0*/  LDC.64 R2, c[0x0][0x390] ;  /* 0x0000e400ff027b82 */ /* 0x000ee20000000a00 */
[----:B0-----:R-:W-:-:S05]  /*00b0*/  IMAD.WIDE R6, R9, 0x4, R6 ;  /* 0x0000000409067825 */ /* 0x001fca00078e0206 */
[----:B-1----:R-:W4:Y:S04]  /*00c0*/  LDG.E R11, desc[UR4][R6.64] ;  /* 0x00000004060b7981 */ /* 0x002f28000c1e1900 */
[----:B--2---:R-:W4:Y:S04]  /*00d0*/  LDG.E R0, desc[UR4][R4.64] ;  /* 0x0000000404007981 */ /* 0x004f28000c1e1900 */
[----:B------:R-:W2:Y:S04]  /*00e0*/  LDG.E R13, desc[UR4][R4.64+0x4] ;  /* 0x00000404040d7981 */ /* 0x000ea8000c1e1900 */
[----:B------:R-:W2:Y:S04]  /*00f0*/  LDG.E R8, desc[UR4][R6.64+0x14] ;  /* 0x0000140406087981 */ /* 0x000ea8000c1e1900 */
[----:B------:R-:W5:Y:S04]  /*0100*/  LDG.E R15, desc[UR4][R4.64+0x8] ;  /* 0x00000804040f7981 */ /* 0x000f68000c1e1900 */
[----:B------:R-:W5:Y:S04]  /*0110*/  LDG.E R10, desc[UR4][R6.64+0x28] ;  /* 0x00002804060a7981 */ /* 0x000f68000c1e1900 */
[----:B------:R-:W5:Y:S04]  /*0120*/  LDG.E R17, desc[UR4][R4.64+0xc] ;  /* 0x00000c0404117981 */ /* 0x000f68000c1e1900 */
[----:B------:R-:W5:Y:S04]  /*0130*/  LDG.E R12, desc[UR4][R6.64+0x3c] ;  /* 0x00003c04060c7981 */ /* 0x000f68000c1e1900 */
[----:B------:R-:W5:Y:S04]  /*0140*/  LDG.E R14, desc[UR4][R6.64+0x50] ;  /* 0x00005004060e7981 */ /* 0x000f68000c1e1900 */
[----:B------:R-:W5:Y:S01]  /*0150*/  LDG.E R19, desc[UR4][R4.64+0x10] ;  /* 0x0000100404137981 */ /* 0x000f62000c1e1900 */
[----:B---3--:R-:W-:-:S04]  /*0160*/  IMAD.WIDE R2, R9, 0x4, R2 ;  /* 0x0000000409027825 */ /* 0x008fc800078e0202 */
[----:B----4-:R-:W-:-:S04]  /*0170*/  IMAD R0, R0, R11, RZ ;  /* 0x0000000b00007224 */ /* 0x010fc800078e02ff */
[----:B--2---:R-:W-:-:S04]  /*0180*/  IMAD R0, R13, R8, R0 ;  /* 0x000000080d007224 */ /* 0x004fc800078e0200 */
[----:B-----5:R-:W-:-:S04]  /*0190*/  IMAD R0, R15, R10, R0 ;  /* 0x0000000a0f007224 */ /* 0x020fc800078e0200 */
[----:B------:R-:W-:-:S04]  /*01a0*/  IMAD R0, R17, R12, R0 ;  /* 0x0000000c11007224 */ /* 0x000fc800078e0200 */
[----:B------:R-:W-:-:S05]  /*01b0*/  IMAD R19, R19, R14, R0 ;  /* 0x0000000e13137224 */ /* 0x000fca00078e0200 */
[----:B------:R-:W-:Y:S01]  /*01c0*/  STG.E desc[UR4][R2.64], R19 ;  /* 0x0000001302007986 */ /* 0x000fe2000c101904 */
[----:B------:R-:W-:Y:S05]  /*01d0*/  EXIT ;  /* 0x000000000000794d */ /* 0x000fea0003800000 */
.L_x_7:
        /* <DEDUP_REMOVED lines=10> */
.L_x_11:


//--------------------- .text._Z9matrixAddPiS_S_  --------------------------
	.section	.text._Z9matrixAddPiS_S_,"ax",@progbits
	.align	128
        .global         _Z9matrixAddPiS_S_
        .type           _Z9matrixAddPiS_S_,@function
        .size           _Z9matrixAddPiS_S_,(.L_x_12 - _Z9matrixAddPiS_S_)
        .other          _Z9matrixAddPiS_S_,@"STO_CUDA_ENTRY STV_DEFAULT"
_Z9matrixAddPiS_S_:
.text._Z9matrixAddPiS_S_:
[----:B------:R-:W-:Y:S01]  /*0000*/  LDC R1, c[0x0][0x37c] ;  /* 0x0000df00ff017b82 */ /* 0x000fe20000000800 */
[----:B------:R-:W0:Y:S07]  /*0010*/  S2R R2, SR_TID.Y ;  /* 0x0000000000027919 */ /* 0x000e2e0000002200 */
[----:B------:R-:W1:Y:S01]  /*0020*/  LDC R0, c[0x0][0x360] ;  /* 0x0000d800ff007b82 */ /* 0x000e620000000800 */
[----:B------:R-:W1:Y:S07]  /*0030*/  S2R R3, SR_TID.X ;  /* 0x0000000000037919 */ /* 0x000e6e0000002100 */
[----:B------:R-:W0:Y:S08]  /*0040*/  S2UR UR5, SR_CTAID.Y ;  /* 0x00000000000579c3 */ /* 0x000e300000002600 */
[----:B------:R-:W0:Y:S08]  /*0050*/  LDC R7, c[0x0][0x364] ;  /* 0x0000d900ff077b82 */ /* 0x000e300000000800 */
[----:B------:R-:W1:Y:S01]  /*0060*/  S2UR UR4, SR_CTAID.X ;  /* 0x00000000000479c3 */ /* 0x000e620000002500 */
[----:B0-----:R-:W-:-:S05]  /*0070*/  IMAD R7, R7, UR5, R2 ;  /* 0x0000000507077c24 */ /* 0x001fca000f8e0202 */
[----:B------:R-:W-:Y:S01]  /*0080*/  ISETP.GT.U32.AND P0, PT, R7, 0x4, PT ;  /* 0x000000040700780c */ /* 0x000fe20003f04070 */
[----:B-1----:R-:W-:-:S05]  /*0090*/  IMAD R0, R0, UR4, R3 ;  /* 0x0000000400007c24 */ /* 0x002fca000f8e0203 */
[----:B------:R-:W-:-:S13]  /*00a0*/  ISETP.GT.OR P0, PT, R0, 0x4, P0 ;  /* 0x000000040000780c */ /* 0x000fda0000704670 */
[----:B------:R-:W-:Y:S05]  /*00b0*/  @P0 EXIT ;  /* 0x000000000000094d */ /* 0x000fea0003800000 */
[----:B------:R-:W0:Y:S01]  /*00c0*/  LDC.64 R2, c[0x0][0x380] ;  /* 0x0000e000ff027b82 */ /* 0x000e220000000a00 */
[----:B------:R-:W1:Y:S01]  /*00d0*/  LDCU.64 UR4, c[0x0][0x358] ;  /* 0x00006b00ff0477ac */ /* 0x000e620008000a00 */
[----:B------:R-:W-:-:S06]  /*00e0*/  IMAD R9, R7, 0x5, R0 ;  /* 0x0000000507097824 */ /* 0x000fcc00078e0200 */
[----:B------:R-:W2:Y:S08]  /*00f0*/  LDC.64 R4, c[0x0][0x388] ;  /* 0x0000e200ff047b82 */ /* 0x000eb00000000a00 */
[----:B------:R-:W3:Y:S01]  /*0100*/  LDC.64 R6, c[0x0][0x390] ;  /* 0x0000e400ff067b82 */ /* 0x000ee20000000a00 */
[----:B0-----:R-:W-:-:S06]  /*0110*/  IMAD.WIDE R2, R9, 0x4, R2 ;  /* 0x0000000409027825 */ /* 0x001fcc00078e0202 */
[----:B-1----:R-:W4:Y:S01]  /*0120*/  LDG.E R2, desc[UR4][R2.64] ;  /* 0x0000000402027981 */ /* 0x002f22000c1e1900 */
[----:B--2---:R-:W-:-:S06]  /*0130*/  IMAD.WIDE R4, R9, 0x4, R4 ;  /* 0x0000000409047825 */ /* 0x004fcc00078e0204 */
[----:B------:R-:W4:Y:S01]  /*0140*/  LDG.E R5, desc[UR4][R4.64] ;  /* 0x0000000404057981 */ /* 0x000f22000c1e1900 */
[----:B---3--:R-:W-:Y:S01]  /*0150*/  IMAD.WIDE R6, R9, 0x4, R6 ;  /* 0x0000000409067825 */ /* 0x008fe200078e0206 */
[----:B----4-:R-:W-:-:S05]  /*0160*/  IADD3 R9, PT, PT, R2, R5, RZ ;  /* 0x0000000502097210 */ /* 0x010fca0007ffe0ff */
[----:B------:R-:W-:Y:S01]  /*0170*/  STG.E desc[UR4][R6.64], R9 ;  /* 0x0000000906007986 */ /* 0x000fe2000c101904 */
[----:B------:R-:W-:Y:S05]  /*0180*/  EXIT ;  /* 0x000000000000794d */ /* 0x000fea0003800000 */
.L_x_8:
        /* <DEDUP_REMOVED lines=15> */
.L_x_12:


//--------------------- .nv.shared.reserved.0     --------------------------
	.section	.nv.shared.reserved.0,"aw",@nobits
	.weak		__nv_reservedSMEM_offset_0_alias
	.size		__nv_reservedSMEM_offset_0_alias, 0, 64
	.other		__nv_reservedSMEM_offset_0_alias,@"STO_CUDA_RESERVED_SHARED STV_DEFAULT"
__nv_reservedSMEM_offset_0_alias:
	.zero		0
	.zero		64


//--------------------- .nv.constant0._Z16column_matrixAddPiS_S_ --------------------------
	.section	.nv.constant0._Z16column_matrixAddPiS_S_,"a",@progbits
	.sectionflags	@""
	.align	4
.nv.constant0._Z16column_matrixAddPiS_S_:
	.zero		920


//--------------------- .nv.constant0._Z13row_matrixAddPiS_S_ --------------------------
	.section	.nv.constant0._Z13row_matrixAddPiS_S_,"a",@progbits
	.sectionflags	@""
	.align	4
.nv.constant0._Z13row_matrixAddPiS_S_:
	.zero		920


//--------------------- .nv.constant0._Z13matrix_vectorPiS_S_ --------------------------
	.section	.nv.constant0._Z13matrix_vectorPiS_S_,"a",@progbits
	.sectionflags	@""
	.align	4
.nv.constant0._Z13matrix_vectorPiS_S_:
	.zero		920


//--------------------- .nv.constant0._Z9matrixAddPiS_S_ --------------------------
	.section	.nv.constant0._Z9matrixAddPiS_S_,"a",@progbits
	.sectionflags	@""
	.align	4
.nv.constant0._Z9matrixAddPiS_S_:
	.zero		920


//--------------------- SYMBOLS --------------------------

	.type		.nv.reservedSmem.offset0,@object
	.size		.nv.reservedSmem.offset0,0x4
